//
// Generated by NVIDIA NVVM Compiler
//
// Compiler Build ID: CL-36424714
// Cuda compilation tools, release 13.0, V13.0.88
// Based on NVVM 20.0.0
//

.version 9.0
.target sm_100
.address_size 64

	// .globl	_Z4gutslPKdPd

.visible .entry _Z4gutslPKdPd(
	.param .u64 _Z4gutslPKdPd_param_0,
	.param .u64 .ptr .align 1 _Z4gutslPKdPd_param_1,
	.param .u64 .ptr .align 1 _Z4gutslPKdPd_param_2
)
{
	.reg .pred 	%p<3>;
	.reg .b32 	%r<6>;
	.reg .b64 	%rd<14>;
	.reg .b64 	%fd<7>;

	ld.param.u64 	%rd4, [_Z4gutslPKdPd_param_0];
	ld.param.u64 	%rd5, [_Z4gutslPKdPd_param_1];
	ld.param.u64 	%rd6, [_Z4gutslPKdPd_param_2];
	cvta.to.global.u64 	%rd1, %rd6;
	cvta.to.global.u64 	%rd2, %rd5;
	mov.u32 	%r1, %ctaid.y;
	mov.u32 	%r2, %nctaid.x;
	mov.u32 	%r3, %ctaid.x;
	mad.lo.s32 	%r4, %r1, %r2, %r3;
	cvt.u64.u32 	%rd3, %r4;
	add.s64 	%rd7, %rd4, -1;
	setp.le.s64 	%p1, %rd7, %rd3;
	@%p1 bra 	$L__BB0_4;
	cvt.u32.u64 	%r5, %rd3;
	setp.eq.s32 	%p2, %r5, 0;
	@%p2 bra 	$L__BB0_3;
	shl.b64 	%rd8, %rd3, 3;
	add.s64 	%rd9, %rd2, %rd8;
	ld.global.f64 	%fd1, [%rd9+-8];
	ld.global.f64 	%fd2, [%rd9];
	add.f64 	%fd3, %fd1, %fd2;
	mul.f64 	%fd4, %fd3, 0d3FE0000000000000;
	add.s64 	%rd10, %rd1, %rd8;
	st.global.f64 	[%rd10], %fd4;
	bra.uni 	$L__BB0_4;
$L__BB0_3:
	shl.b64 	%rd11, %rd3, 3;
	add.s64 	%rd12, %rd2, %rd11;
	ld.global.f64 	%fd5, [%rd12];
	mul.f64 	%fd6, %fd5, 0d3FE0000000000000;
	add.s64 	%rd13, %rd1, %rd11;
	st.global.f64 	[%rd13], %fd6;
$L__BB0_4:
	ret;

}


// ===== COMPILED SASS (sm_100) =====

	.target	sm_100

	.elftype	@"ET_EXEC"


//--------------------- .note.nv.tkinfo           --------------------------
	.section	.note.nv.tkinfo,"",@"SHT_NOTE"
	.sectionflags	@"SHF_NOTE_NV_TKINFO"
	.tkinfo
        /*0018*/ 	.word	0x00000002
        /*0030*/ 	.string	""
        /*0030*/ 	.string	"ptxas"
        /*0030*/ 	.string	"Cuda compilation tools, release 13.0, V13.0.88"
        /*0030*/ 	.string	"Build cuda_13.0.r13.0/compiler.36424714_0"
        /*0030*/ 	.string	"-arch sm_100 -m 64 "



//--------------------- .note.nv.cuinfo           --------------------------
	.section	.note.nv.cuinfo,"",@"SHT_NOTE"
	.sectionflags	@"SHF_NOTE_NV_CUINFO"
        /*0018*/ 	.short	0x0002
        /*001a*/ 	.short	0x0064
        /*001c*/ 	.short	0x0082
	.zero		2


//--------------------- .nv.info                  --------------------------
	.section	.nv.info,"",@"SHT_CUDA_INFO"
	.align	4


	//----- nvinfo : EIATTR_REGCOUNT
	.align		4
        /*0000*/ 	.byte	0x04, 0x2f
        /*0002*/ 	.short	(.L_1 - .L_0)
	.align		4
.L_0:
        /*0004*/ 	.word	index@(_Z4gutslPKdPd)
        /*0008*/ 	.word	0x0000000a


	//----- nvinfo : EIATTR_FRAME_SIZE
	.align		4
.L_1:
        /*000c*/ 	.byte	0x04, 0x11
        /*000e*/ 	.short	(.L_3 - .L_2)
	.align		4
.L_2:
        /*0010*/ 	.word	index@(_Z4gutslPKdPd)
        /*0014*/ 	.word	0x00000000


	//----- nvinfo : EIATTR_MIN_STACK_SIZE
	.align		4
.L_3:
        /*0018*/ 	.byte	0x04, 0x12
        /*001a*/ 	.short	(.L_5 - .L_4)
	.align		4
.L_4:
        /*001c*/ 	.word	index@(_Z4gutslPKdPd)
        /*0020*/ 	.word	0x00000000
.L_5:


//--------------------- .nv.compat                --------------------------
	.section	.nv.compat,"",@"SHT_CUDA_COMPAT_INFO"
	.align	4
        /*0000*/ 	.byte	0x02, 0x09, 0x00, 0x00, 0x02, 0x02, 0x01, 0x00, 0x02, 0x05, 0x05, 0x00, 0x03, 0x07, 0x01, 0x01
        /*0010*/ 	.byte	0x02, 0x03, 0x00, 0x00, 0x02, 0x06, 0x01, 0x00, 0x04, 0x0b, 0x08, 0x00, 0x01, 0x00, 0x00, 0x00
        /*0020*/ 	.byte	0x00, 0x00, 0x00, 0x00


//--------------------- .nv.info._Z4gutslPKdPd    --------------------------
	.section	.nv.info._Z4gutslPKdPd,"",@"SHT_CUDA_INFO"
	.sectionflags	@""
	.align	4


	//----- nvinfo : EIATTR_CUDA_API_VERSION
	.align		4
        /*0000*/ 	.byte	0x04, 0x37
        /*0002*/ 	.short	(.L_7 - .L_6)
.L_6:
        /*0004*/ 	.word	0x00000082


	//----- nvinfo : EIATTR_KPARAM_INFO
	.align		4
.L_7:
        /*0008*/ 	.byte	0x04, 0x17
        /*000a*/ 	.short	(.L_9 - .L_8)
.L_8:
        /*000c*/ 	.word	0x00000000
        /*0010*/ 	.short	0x0002
        /*0012*/ 	.short	0x0010
        /*0014*/ 	.byte	0x00, 0xf5, 0x21, 0x00


	//----- nvinfo : EIATTR_KPARAM_INFO
	.align		4
.L_9:
        /*0018*/ 	.byte	0x04, 0x17
        /*001a*/ 	.short	(.L_11 - .L_10)
.L_10:
        /*001c*/ 	.word	0x00000000
        /*0020*/ 	.short	0x0001
        /*0022*/ 	.short	0x0008
        /*0024*/ 	.byte	0x00, 0xf5, 0x21, 0x00


	//----- nvinfo : EIATTR_KPARAM_INFO
	.align		4
.L_11:
        /*0028*/ 	.byte	0x04, 0x17
        /*002a*/ 	.short	(.L_13 - .L_12)
.L_12:
        /*002c*/ 	.word	0x00000000
        /*0030*/ 	.short	0x0000
        /*0032*/ 	.short	0x0000
        /*0034*/ 	.byte	0x00, 0xf0, 0x21, 0x00


	//----- nvinfo : EIATTR_SPARSE_MMA_MASK
	.align		4
.L_13:
        /*0038*/ 	.byte	0x03, 0x50
        /*003a*/ 	.short	0x0000


	//----- nvinfo : EIATTR_MAXREG_COUNT
	.align		4
        /*003c*/ 	.byte	0x03, 0x1b
        /*003e*/ 	.short	0x00ff


	//----- nvinfo : EIATTR_MERCURY_ISA_VERSION
	.align		4
        /*0040*/ 	.byte	0x03, 0x5f
        /*0042*/ 	.short	0x0101


	//----- nvinfo : EIATTR_VRC_CTA_INIT_COUNT
	.align		4
        /*0044*/ 	.byte	0x02, 0x4a
	.zero		1
	.zero		1


	//----- nvinfo : EIATTR_EXIT_INSTR_OFFSETS
	.align		4
        /*0048*/ 	.byte	0x04, 0x1c
        /*004a*/ 	.short	(.L_15 - .L_14)


	//   ....[0]....
.L_14:
        /*004c*/ 	.word	0x000000a0


	//   ....[1]....
        /*0050*/ 	.word	0x000001f0


	//   ....[2]....
        /*0054*/ 	.word	0x000002f0


	//----- nvinfo : EIATTR_CBANK_PARAM_SIZE
	.align		4
.L_15:
        /*0058*/ 	.byte	0x03, 0x19
        /*005a*/ 	.short	0x0018


	//----- nvinfo : EIATTR_PARAM_CBANK
	.align		4
        /*005c*/ 	.byte	0x04, 0x0a
        /*005e*/ 	.short	(.L_17 - .L_16)
	.align		4
.L_16:
        /*0060*/ 	.word	index@(.nv.constant0._Z4gutslPKdPd)
        /*0064*/ 	.short	0x0380
        /*0066*/ 	.short	0x0018


	//----- nvinfo : EIATTR_SW_WAR
	.align		4
.L_17:
        /*0068*/ 	.byte	0x04, 0x36
        /*006a*/ 	.short	(.L_19 - .L_18)
.L_18:
        /*006c*/ 	.word	0x00000008
.L_19:


//--------------------- .nv.callgraph             --------------------------
	.section	.nv.callgraph,"",@"SHT_CUDA_CALLGRAPH"
	.align	4
	.sectionentsize	8
	.align		4
        /*0000*/ 	.word	0x00000000
	.align		4
        /*0004*/ 	.word	0xffffffff
	.align		4
        /*0008*/ 	.word	0x00000000
	.align		4
        /*000c*/ 	.word	0xfffffffe
	.align		4
        /*0010*/ 	.word	0x00000000
	.align		4
        /*0014*/ 	.word	0xfffffffd
	.align		4
        /*0018*/ 	.word	0x00000000
	.align		4
        /*001c*/ 	.word	0xfffffffc


//--------------------- .text._Z4gutslPKdPd       --------------------------
	.section	.text._Z4gutslPKdPd,"ax",@progbits
	.align	128
        .global         _Z4gutslPKdPd
        .type           _Z4gutslPKdPd,@function
        .size           _Z4gutslPKdPd,(.L_x_2 - _Z4gutslPKdPd)
        .other          _Z4gutslPKdPd,@"STO_CUDA_ENTRY STV_DEFAULT"
_Z4gutslPKdPd:
.text._Z4gutslPKdPd:
[----:B------:R-:W-:Y:S08]  /*0000*/  LDC R1, c[0x0][0x37c] ;  /* 0x0000df00ff017b82 */ /* 0x000ff00000000800 */
[----:B------:R-:W-:Y:S01]  /*0010*/  S2UR UR4, SR_CTAID.Y ;  /* 0x00000000000479c3 */ /* 0x000fe20000002600 */
[----:B------:R-:W0:Y:S07]  /*0020*/  LDCU UR5, c[0x0][0x370] ;  /* 0x00006e00ff0577ac */ /* 0x000e2e0008000800 */
[----:B------:R-:W0:Y:S08]  /*0030*/  S2UR UR6, SR_CTAID.X ;  /* 0x00000000000679c3 */ /* 0x000e300000002500 */
[----:B------:R-:W1:Y:S01]  /*0040*/  LDC.64 R2, c[0x0][0x380] ;  /* 0x0000e000ff027b82 */ /* 0x000e620000000a00 */
[----:B0-----:R-:W-:Y:S01]  /*0050*/  UIMAD UR4, UR4, UR5, UR6 ;  /* 0x00000005040472a4 */ /* 0x001fe2000f8e0206 */
[----:B-1----:R-:W-:-:S05]  /*0060*/  IADD3 R0, P1, PT, R2, -0x1, RZ ;  /* 0xffffffff02007810 */ /* 0x002fca0007f3e0ff */
[----:B------:R-:W-:Y:S02]  /*0070*/  ISETP.GT.U32.AND P0, PT, R0, UR4, PT ;  /* 0x0000000400007c0c */ /* 0x000fe4000bf04070 */
[----:B------:R-:W-:-:S04]  /*0080*/  IADD3.X R0, PT, PT, R3, -0x1, RZ, P1, !PT ;  /* 0xffffffff03007810 */ /* 0x000fc80000ffe4ff */
[----:B------:R-:W-:-:S13]  /*0090*/  ISETP.GT.AND.EX P0, PT, R0, RZ, PT, P0 ;  /* 0x000000ff0000720c */ /* 0x000fda0003f04300 */
[----:B------:R-:W-:Y:S05]  /*00a0*/  @!P0 EXIT ;  /* 0x000000000000894d */ /* 0x000fea0003800000 */
[----:B------:R-:W-:Y:S01]  /*00b0*/  UISETP.NE.AND UP0, UPT, UR4, URZ, UPT ;  /* 0x000000ff0400728c */ /* 0x000fe2000bf05270 */
[----:B------:R-:W0:Y:S08]  /*00c0*/  LDCU.64 UR8, c[0x0][0x358] ;  /* 0x00006b00ff0877ac */ /* 0x000e300008000a00 */
[----:B------:R-:W-:Y:S05]  /*00d0*/  BRA.U !UP0, `(.L_x_0) ;  /* 0x0000000108487547 */ /* 0x000fea000b800000 */
[----:B------:R-:W1:Y:S01]  /*00e0*/  LDCU.64 UR6, c[0x0][0x388] ;  /* 0x00007100ff0677ac */ /* 0x000e620008000a00 */
[----:B------:R-:W-:Y:S02]  /*00f0*/  USHF.L.U32 UR5, UR4, 0x3, URZ ;  /* 0x0000000304057899 */ /* 0x000fe400080006ff */
[----:B------:R-:W-:Y:S02]  /*0100*/  USHF.R.U32.HI UR4, URZ, 0x1d, UR4 ;  /* 0x0000001dff047899 */ /* 0x000fe40008011604 */
[----:B-1----:R-:W-:-:S04]  /*0110*/  UIADD3 UR6, UP0, UPT, UR5, UR6, URZ ;  /* 0x0000000605067290 */ /* 0x002fc8000ff1e0ff */
[----:B------:R-:W-:Y:S02]  /*0120*/  UIADD3.X UR7, UPT, UPT, UR4, UR7, URZ, UP0, !UPT ;  /* 0x0000000704077290 */ /* 0x000fe400087fe4ff */
[----:B------:R-:W-:-:S04]  /*0130*/  IMAD.U32 R2, RZ, RZ, UR6 ;  /* 0x00000006ff027e24 */ /* 0x000fc8000f8e00ff */
[----:B------:R-:W-:-:S05]  /*0140*/  IMAD.U32 R3, RZ, RZ, UR7 ;  /* 0x00000007ff037e24 */ /* 0x000fca000f8e00ff */
[----:B0-----:R-:W2:Y:S01]  /*0150*/  LDG.E.64 R4, desc[UR8][R2.64+-0x8] ;  /* 0xfffff80802047981 */ /* 0x001ea2000c1e1b00 */
[----:B------:R-:W0:Y:S03]  /*0160*/  LDCU.64 UR6, c[0x0][0x390] ;  /* 0x00007200ff0677ac */ /* 0x000e260008000a00 */
[----:B------:R-:W2:Y:S01]  /*0170*/  LDG.E.64 R6, desc[UR8][R2.64] ;  /* 0x0000000802067981 */ /* 0x000ea2000c1e1b00 */
[----:B0-----:R-:W-:-:S04]  /*0180*/  UIADD3 UR5, UP0, UPT, UR5, UR6, URZ ;  /* 0x0000000605057290 */ /* 0x001fc8000ff1e0ff */
[----:B------:R-:W-:Y:S01]  /*0190*/  UIADD3.X UR4, UPT, UPT, UR4, UR7, URZ, UP0, !UPT ;  /* 0x0000000704047290 */ /* 0x000fe200087fe4ff */
[----:B--2---:R-:W-:Y:S01]  /*01a0*/  DADD R4, R4, R6 ;  /* 0x0000000004047229 */ /* 0x004fe20000000006 */
[----:B------:R-:W-:-:S04]  /*01b0*/  MOV R6, UR5 ;  /* 0x0000000500067c02 */ /* 0x000fc80008000f00 */
[----:B------:R-:W-:-:S03]  /*01c0*/  IMAD.U32 R7, RZ, RZ, UR4 ;  /* 0x00000004ff077e24 */ /* 0x000fc6000f8e00ff */
[----:B------:R-:W-:-:S07]  /*01d0*/  DMUL R4, R4, 0.5 ;  /* 0x3fe0000004047828 */ /* 0x000fce0000000000 */
[----:B------:R-:W-:Y:S01]  /*01e0*/  STG.E.64 desc[UR8][R6.64], R4 ;  /* 0x0000000406007986 */ /* 0x000fe2000c101b08 */
[----:B------:R-:W-:Y:S05]  /*01f0*/  EXIT ;  /* 0x000000000000794d */ /* 0x000fea0003800000 */
.L_x_0:
[----:B------:R-:W1:Y:S01]  /*0200*/  LDCU.64 UR6, c[0x0][0x388] ;  /* 0x00007100ff0677ac */ /* 0x000e620008000a00 */
[----:B------:R-:W-:Y:S02]  /*0210*/  USHF.L.U32 UR5, UR4, 0x3, URZ ;  /* 0x0000000304057899 */ /* 0x000fe400080006ff */
[----:B------:R-:W-:Y:S02]  /*0220*/  USHF.R.U32.HI UR4, URZ, 0x1d, UR4 ;  /* 0x0000001dff047899 */ /* 0x000fe40008011604 */
[----:B-1----:R-:W-:-:S04]  /*0230*/  UIADD3 UR6, UP0, UPT, UR5, UR6, URZ ;  /* 0x0000000605067290 */ /* 0x002fc8000ff1e0ff */
[----:B------:R-:W-:Y:S02]  /*0240*/  UIADD3.X UR7, UPT, UPT, UR4, UR7, URZ, UP0, !UPT ;  /* 0x0000000704077290 */ /* 0x000fe400087fe4ff */
[----:B------:R-:W-:-:S04]  /*0250*/  IMAD.U32 R4, RZ, RZ, UR6 ;  /* 0x00000006ff047e24 */ /* 0x000fc8000f8e00ff */
[----:B------:R-:W-:-:S05]  /*0260*/  MOV R5, UR7 ;  /* 0x0000000700057c02 */ /* 0x000fca0008000f00 */
[----:B0-----:R-:W2:Y:S01]  /*0270*/  LDG.E.64 R2, desc[UR8][R4.64] ;  /* 0x0000000804027981 */ /* 0x001ea2000c1e1b00 */
[----:B------:R-:W0:Y:S02]  /*0280*/  LDCU.64 UR6, c[0x0][0x390] ;  /* 0x00007200ff0677ac */ /* 0x000e240008000a00 */
[----:B0-----:R-:W-:-:S04]  /*0290*/  UIADD3 UR6, UP0, UPT, UR5, UR6, URZ ;  /* 0x0000000605067290 */ /* 0x001fc8000ff1e0ff */
[----:B------:R-:W-:Y:S02]  /*02a0*/  UIADD3.X UR7, UPT, UPT, UR4, UR7, URZ, UP0, !UPT ;  /* 0x0000000704077290 */ /* 0x000fe400087fe4ff */
[----:B------:R-:W-:-:S04]  /*02b0*/  IMAD.U32 R6, RZ, RZ, UR6 ;  /* 0x00000006ff067e24 */ /* 0x000fc8000f8e00ff */
[----:B------:R-:W-:Y:S01]  /*02c0*/  MOV R7, UR7 ;  /* 0x0000000700077c02 */ /* 0x000fe20008000f00 */
[----:B--2---:R-:W-:-:S07]  /*02d0*/  DMUL R2, R2, 0.5 ;  /* 0x3fe0000002027828 */ /* 0x004fce0000000000 */
[----:B------:R-:W-:Y:S01]  /*02e0*/  STG.E.64 desc[UR8][R6.64], R2 ;  /* 0x0000000206007986 */ /* 0x000fe2000c101b08 */
[----:B------:R-:W-:Y:S05]  /*02f0*/  EXIT ;  /* 0x000000000000794d */ /* 0x000fea0003800000 */
.L_x_1:
[----:B------:R-:W-:-:S00]  /*0300*/  BRA `(.L_x_1) ;  /* 0xfffffffc00fc7947 */ /* 0x000fc0000383ffff */
[----:B------:R-:W-:-:S00]  /*0310*/  NOP ;  /* 0x0000000000007918 */ /* 0x000fc00000000000 */
        /* <DEDUP_REMOVED lines=14> */
.L_x_2:


//--------------------- .nv.shared.reserved.0     --------------------------
	.section	.nv.shared.reserved.0,"aw",@nobits
	.weak		__nv_reservedSMEM_offset_0_alias
	.size		__nv_reservedSMEM_offset_0_alias, 0, 64
	.other		__nv_reservedSMEM_offset_0_alias,@"STO_CUDA_RESERVED_SHARED STV_DEFAULT"
__nv_reservedSMEM_offset_0_alias:
	.zero		0
	.zero		64


//--------------------- .nv.constant0._Z4gutslPKdPd --------------------------
	.section	.nv.constant0._Z4gutslPKdPd,"a",@progbits
	.sectionflags	@""
	.align	4
.nv.constant0._Z4gutslPKdPd:
	.zero		920


//--------------------- SYMBOLS --------------------------

	.type		.nv.reservedSmem.offset0,@object
	.size		.nv.reservedSmem.offset0,0x4
